//
// Generated by NVIDIA NVVM Compiler
//
// Compiler Build ID: CL-36424714
// Cuda compilation tools, release 13.0, V13.0.88
// Based on NVVM 20.0.0
//

.version 9.0
.target sm_100
.address_size 64

	// .globl	default_function_kernel

.visible .entry default_function_kernel(
	.param .u64 .ptr .align 1 default_function_kernel_param_0,
	.param .u64 .ptr .align 1 default_function_kernel_param_1
)
.maxntid 51
{
	.reg .pred 	%p<2>;
	.reg .b16 	%rs<2>;
	.reg .b32 	%r<4>;
	.reg .b32 	%f<2>;
	.reg .b64 	%rd<9>;

	ld.param.u64 	%rd1, [default_function_kernel_param_0];
	ld.param.u64 	%rd2, [default_function_kernel_param_1];
	cvta.to.global.u64 	%rd3, %rd1;
	cvta.to.global.u64 	%rd4, %rd2;
	mov.u32 	%r1, %ctaid.x;
	mov.u32 	%r2, %tid.x;
	mad.lo.s32 	%r3, %r1, 51, %r2;
	cvt.u64.u32 	%rd5, %r3;
	mul.wide.u32 	%rd6, %r3, 4;
	add.s64 	%rd7, %rd4, %rd6;
	ld.global.nc.f32 	%f1, [%rd7];
	setp.nan.f32 	%p1, %f1, %f1;
	selp.u16 	%rs1, 1, 0, %p1;
	add.s64 	%rd8, %rd3, %rd5;
	st.global.u8 	[%rd8], %rs1;
	ret;

}


// ===== COMPILED SASS (sm_100) =====

	.target	sm_100

	.elftype	@"ET_EXEC"


//--------------------- .note.nv.tkinfo           --------------------------
	.section	.note.nv.tkinfo,"",@"SHT_NOTE"
	.sectionflags	@"SHF_NOTE_NV_TKINFO"
	.tkinfo
        /*0018*/ 	.word	0x00000002
        /*0030*/ 	.string	""
        /*0030*/ 	.string	"ptxas"
        /*0030*/ 	.string	"Cuda compilation tools, release 13.0, V13.0.88"
        /*0030*/ 	.string	"Build cuda_13.0.r13.0/compiler.36424714_0"
        /*0030*/ 	.string	"-arch sm_100 -m 64 "



//--------------------- .note.nv.cuinfo           --------------------------
	.section	.note.nv.cuinfo,"",@"SHT_NOTE"
	.sectionflags	@"SHF_NOTE_NV_CUINFO"
        /*0018*/ 	.short	0x0002
        /*001a*/ 	.short	0x0064
        /*001c*/ 	.short	0x0082
	.zero		2


//--------------------- .nv.info                  --------------------------
	.section	.nv.info,"",@"SHT_CUDA_INFO"
	.align	4


	//----- nvinfo : EIATTR_REGCOUNT
	.align		4
        /*0000*/ 	.byte	0x04, 0x2f
        /*0002*/ 	.short	(.L_1 - .L_0)
	.align		4
.L_0:
        /*0004*/ 	.word	index@(default_function_kernel)
        /*0008*/ 	.word	0x0000000a


	//----- nvinfo : EIATTR_FRAME_SIZE
	.align		4
.L_1:
        /*000c*/ 	.byte	0x04, 0x11
        /*000e*/ 	.short	(.L_3 - .L_2)
	.align		4
.L_2:
        /*0010*/ 	.word	index@(default_function_kernel)
        /*0014*/ 	.word	0x00000000


	//----- nvinfo : EIATTR_MIN_STACK_SIZE
	.align		4
.L_3:
        /*0018*/ 	.byte	0x04, 0x12
        /*001a*/ 	.short	(.L_5 - .L_4)
	.align		4
.L_4:
        /*001c*/ 	.word	index@(default_function_kernel)
        /*0020*/ 	.word	0x00000000
.L_5:


//--------------------- .nv.compat                --------------------------
	.section	.nv.compat,"",@"SHT_CUDA_COMPAT_INFO"
	.align	4
        /*0000*/ 	.byte	0x02, 0x09, 0x00, 0x00, 0x02, 0x02, 0x01, 0x00, 0x02, 0x05, 0x05, 0x00, 0x03, 0x07, 0x01, 0x01
        /*0010*/ 	.byte	0x02, 0x03, 0x00, 0x00, 0x02, 0x06, 0x01, 0x00, 0x04, 0x0b, 0x08, 0x00, 0x09, 0x00, 0x00, 0x00
        /*0020*/ 	.byte	0x00, 0x00, 0x00, 0x00


//--------------------- .nv.info.default_function_kernel --------------------------
	.section	.nv.info.default_function_kernel,"",@"SHT_CUDA_INFO"
	.sectionflags	@""
	.align	4


	//----- nvinfo : EIATTR_CUDA_API_VERSION
	.align		4
        /*0000*/ 	.byte	0x04, 0x37
        /*0002*/ 	.short	(.L_7 - .L_6)
.L_6:
        /*0004*/ 	.word	0x00000082


	//----- nvinfo : EIATTR_KPARAM_INFO
	.align		4
.L_7:
        /*0008*/ 	.byte	0x04, 0x17
        /*000a*/ 	.short	(.L_9 - .L_8)
.L_8:
        /*000c*/ 	.word	0x00000000
        /*0010*/ 	.short	0x0001
        /*0012*/ 	.short	0x0008
        /*0014*/ 	.byte	0x00, 0xf5, 0x21, 0x00


	//----- nvinfo : EIATTR_KPARAM_INFO
	.align		4
.L_9:
        /*0018*/ 	.byte	0x04, 0x17
        /*001a*/ 	.short	(.L_11 - .L_10)
.L_10:
        /*001c*/ 	.word	0x00000000
        /*0020*/ 	.short	0x0000
        /*0022*/ 	.short	0x0000
        /*0024*/ 	.byte	0x00, 0xf5, 0x21, 0x00


	//----- nvinfo : EIATTR_SPARSE_MMA_MASK
	.align		4
.L_11:
        /*0028*/ 	.byte	0x03, 0x50
        /*002a*/ 	.short	0x0000


	//----- nvinfo : EIATTR_MAXREG_COUNT
	.align		4
        /*002c*/ 	.byte	0x03, 0x1b
        /*002e*/ 	.short	0x00ff


	//----- nvinfo : EIATTR_MERCURY_ISA_VERSION
	.align		4
        /*0030*/ 	.byte	0x03, 0x5f
        /*0032*/ 	.short	0x0101


	//----- nvinfo : EIATTR_VRC_CTA_INIT_COUNT
	.align		4
        /*0034*/ 	.byte	0x02, 0x4a
	.zero		1
	.zero		1


	//----- nvinfo : EIATTR_EXIT_INSTR_OFFSETS
	.align		4
        /*0038*/ 	.byte	0x04, 0x1c
        /*003a*/ 	.short	(.L_13 - .L_12)


	//   ....[0]....
.L_12:
        /*003c*/ 	.word	0x000000e0


	//----- nvinfo : EIATTR_MAX_THREADS
	.align		4
.L_13:
        /*0040*/ 	.byte	0x04, 0x05
        /*0042*/ 	.short	(.L_15 - .L_14)
.L_14:
        /*0044*/ 	.word	0x00000033
        /*0048*/ 	.word	0x00000001
        /*004c*/ 	.word	0x00000001


	//----- nvinfo : EIATTR_CBANK_PARAM_SIZE
	.align		4
.L_15:
        /*0050*/ 	.byte	0x03, 0x19
        /*0052*/ 	.short	0x0010


	//----- nvinfo : EIATTR_PARAM_CBANK
	.align		4
        /*0054*/ 	.byte	0x04, 0x0a
        /*0056*/ 	.short	(.L_17 - .L_16)
	.align		4
.L_16:
        /*0058*/ 	.word	index@(.nv.constant0.default_function_kernel)
        /*005c*/ 	.short	0x0380
        /*005e*/ 	.short	0x0010


	//----- nvinfo : EIATTR_SW_WAR
	.align		4
.L_17:
        /*0060*/ 	.byte	0x04, 0x36
        /*0062*/ 	.short	(.L_19 - .L_18)
.L_18:
        /*0064*/ 	.word	0x00000008
.L_19:


//--------------------- .nv.callgraph             --------------------------
	.section	.nv.callgraph,"",@"SHT_CUDA_CALLGRAPH"
	.align	4
	.sectionentsize	8
	.align		4
        /*0000*/ 	.word	0x00000000
	.align		4
        /*0004*/ 	.word	0xffffffff
	.align		4
        /*0008*/ 	.word	0x00000000
	.align		4
        /*000c*/ 	.word	0xfffffffe
	.align		4
        /*0010*/ 	.word	0x00000000
	.align		4
        /*0014*/ 	.word	0xfffffffd
	.align		4
        /*0018*/ 	.word	0x00000000
	.align		4
        /*001c*/ 	.word	0xfffffffc


//--------------------- .text.default_function_kernel --------------------------
	.section	.text.default_function_kernel,"ax",@progbits
	.align	128
        .global         default_function_kernel
        .type           default_function_kernel,@function
        .size           default_function_kernel,(.L_x_1 - default_function_kernel)
        .other          default_function_kernel,@"STO_CUDA_ENTRY STV_DEFAULT"
default_function_kernel:
.text.default_function_kernel:
[----:B------:R-:W-:Y:S01]  /*0000*/  LDC R1, c[0x0][0x37c] ;  /* 0x0000df00ff017b82 */ /* 0x000fe20000000800 */
[----:B------:R-:W0:Y:S07]  /*0010*/  S2R R5, SR_CTAID.X ;  /* 0x0000000000057919 */ /* 0x000e2e0000002500 */
[----:B------:R-:W1:Y:S01]  /*0020*/  LDC.64 R2, c[0x0][0x388] ;  /* 0x0000e200ff027b82 */ /* 0x000e620000000a00 */
[----:B------:R-:W2:Y:S01]  /*0030*/  LDCU.64 UR4, c[0x0][0x358] ;  /* 0x00006b00ff0477ac */ /* 0x000ea20008000a00 */
[----:B------:R-:W0:Y:S01]  /*0040*/  S2R R0, SR_TID.X ;  /* 0x0000000000007919 */ /* 0x000e220000002100 */
[----:B------:R-:W3:Y:S01]  /*0050*/  LDCU.64 UR6, c[0x0][0x380] ;  /* 0x00007000ff0677ac */ /* 0x000ee20008000a00 */
[----:B0-----:R-:W-:-:S04]  /*0060*/  IMAD R5, R5, 0x33, R0 ;  /* 0x0000003305057824 */ /* 0x001fc800078e0200 */
[----:B-1----:R-:W-:-:S06]  /*0070*/  IMAD.WIDE.U32 R2, R5, 0x4, R2 ;  /* 0x0000000405027825 */ /* 0x002fcc00078e0002 */
[----:B--2---:R-:W2:Y:S01]  /*0080*/  LDG.E.CONSTANT R2, desc[UR4][R2.64] ;  /* 0x0000000402027981 */ /* 0x004ea2000c1e9900 */
[----:B---3--:R-:W-:-:S04]  /*0090*/  IADD3 R4, P1, PT, R5, UR6, RZ ;  /* 0x0000000605047c10 */ /* 0x008fc8000ff3e0ff */
[----:B------:R-:W-:Y:S02]  /*00a0*/  IADD3.X R5, PT, PT, RZ, UR7, RZ, P1, !PT ;  /* 0x00000007ff057c10 */ /* 0x000fe40008ffe4ff */
[----:B--2---:R-:W-:-:S04]  /*00b0*/  FSETP.NAN.AND P0, PT, R2, R2, PT ;  /* 0x000000020200720b */ /* 0x004fc80003f08000 */
[----:B------:R-:W-:-:S05]  /*00c0*/  SEL R7, RZ, 0x1, !P0 ;  /* 0x00000001ff077807 */ /* 0x000fca0004000000 */
[----:B------:R-:W-:Y:S01]  /*00d0*/  STG.E.U8 desc[UR4][R4.64], R7 ;  /* 0x0000000704007986 */ /* 0x000fe2000c101104 */
[----:B------:R-:W-:Y:S05]  /*00e0*/  EXIT ;  /* 0x000000000000794d */ /* 0x000fea0003800000 */
.L_x_0:
[----:B------:R-:W-:-:S00]  /*00f0*/  BRA `(.L_x_0) ;  /* 0xfffffffc00fc7947 */ /* 0x000fc0000383ffff */
[----:B------:R-:W-:-:S00]  /*0100*/  NOP ;  /* 0x0000000000007918 */ /* 0x000fc00000000000 */
[----:B------:R-:W-:-:S00]  /*0110*/  NOP ;  /* 0x0000000000007918 */ /* 0x000fc00000000000 */
[----:B------:R-:W-:-:S00]  /*0120*/  NOP ;  /* 0x0000000000007918 */ /* 0x000fc00000000000 */
[----:B------:R-:W-:-:S00]  /*0130*/  NOP ;  /* 0x0000000000007918 */ /* 0x000fc00000000000 */
[----:B------:R-:W-:-:S00]  /*0140*/  NOP ;  /* 0x0000000000007918 */ /* 0x000fc00000000000 */
[----:B------:R-:W-:-:S00]  /*0150*/  NOP ;  /* 0x0000000000007918 */ /* 0x000fc00000000000 */
[----:B------:R-:W-:-:S00]  /*0160*/  NOP ;  /* 0x0000000000007918 */ /* 0x000fc00000000000 */
[----:B------:R-:W-:-:S00]  /*0170*/  NOP ;  /* 0x0000000000007918 */ /* 0x000fc00000000000 */
.L_x_1:


//--------------------- .nv.shared.reserved.0     --------------------------
	.section	.nv.shared.reserved.0,"aw",@nobits
	.weak		__nv_reservedSMEM_offset_0_alias
	.size		__nv_reservedSMEM_offset_0_alias, 0, 64
	.other		__nv_reservedSMEM_offset_0_alias,@"STO_CUDA_RESERVED_SHARED STV_DEFAULT"
__nv_reservedSMEM_offset_0_alias:
	.zero		0
	.zero		64


//--------------------- .nv.constant0.default_function_kernel --------------------------
	.section	.nv.constant0.default_function_kernel,"a",@progbits
	.sectionflags	@""
	.align	4
.nv.constant0.default_function_kernel:
	.zero		912


//--------------------- SYMBOLS --------------------------

	.type		.nv.reservedSmem.offset0,@object
	.size		.nv.reservedSmem.offset0,0x4
